//
// Generated by NVIDIA NVVM Compiler
//
// Compiler Build ID: CL-36424714
// Cuda compilation tools, release 13.0, V13.0.88
// Based on NVVM 20.0.0
//

.version 9.0
.target sm_100
.address_size 64

	// .globl	_Z8gpu_sortPiS_
// _ZZ8gpu_sortPiS_E3tmp has been demoted

.visible .entry _Z8gpu_sortPiS_(
	.param .u64 .ptr .align 1 _Z8gpu_sortPiS__param_0,
	.param .u64 .ptr .align 1 _Z8gpu_sortPiS__param_1
)
{
	.reg .pred 	%p<35>;
	.reg .b32 	%r<120>;
	.reg .b64 	%rd<11>;
	// demoted variable
	.shared .align 4 .b8 _ZZ8gpu_sortPiS_E3tmp[2048];
	ld.param.u64 	%rd3, [_Z8gpu_sortPiS__param_0];
	ld.param.u64 	%rd2, [_Z8gpu_sortPiS__param_1];
	cvta.to.global.u64 	%rd1, %rd3;
	mov.u32 	%r116, %tid.x;
	mov.u32 	%r12, %ctaid.x;
	mov.u32 	%r13, %ntid.x;
	mad.lo.s32 	%r14, %r12, %r13, %r116;
	mul.wide.s32 	%rd4, %r14, 4;
	add.s64 	%rd5, %rd1, %rd4;
	ld.global.u32 	%r2, [%rd5];
	shl.b32 	%r15, %r116, 2;
	mov.u32 	%r16, _ZZ8gpu_sortPiS_E3tmp;
	add.s32 	%r3, %r16, %r15;
	mov.b32 	%r119, 0;
$L__BB0_1:
	mul.wide.u32 	%rd6, %r116, 4;
	add.s64 	%rd7, %rd1, %rd6;
	ld.global.u32 	%r18, [%rd7];
	st.shared.u32 	[%r3], %r18;
	bar.sync 	0;
	mov.b32 	%r118, 64;
$L__BB0_2:
	add.s32 	%r20, %r16, %r118;
	ld.shared.u32 	%r21, [%r20+-64];
	setp.gt.s32 	%p1, %r2, %r21;
	selp.u32 	%r22, 1, 0, %p1;
	add.s32 	%r23, %r119, %r22;
	ld.shared.u32 	%r24, [%r20+-60];
	setp.gt.s32 	%p2, %r2, %r24;
	selp.u32 	%r25, 1, 0, %p2;
	add.s32 	%r26, %r23, %r25;
	ld.shared.u32 	%r27, [%r20+-56];
	setp.gt.s32 	%p3, %r2, %r27;
	selp.u32 	%r28, 1, 0, %p3;
	add.s32 	%r29, %r26, %r28;
	ld.shared.u32 	%r30, [%r20+-52];
	setp.gt.s32 	%p4, %r2, %r30;
	selp.u32 	%r31, 1, 0, %p4;
	add.s32 	%r32, %r29, %r31;
	ld.shared.u32 	%r33, [%r20+-48];
	setp.gt.s32 	%p5, %r2, %r33;
	selp.u32 	%r34, 1, 0, %p5;
	add.s32 	%r35, %r32, %r34;
	ld.shared.u32 	%r36, [%r20+-44];
	setp.gt.s32 	%p6, %r2, %r36;
	selp.u32 	%r37, 1, 0, %p6;
	add.s32 	%r38, %r35, %r37;
	ld.shared.u32 	%r39, [%r20+-40];
	setp.gt.s32 	%p7, %r2, %r39;
	selp.u32 	%r40, 1, 0, %p7;
	add.s32 	%r41, %r38, %r40;
	ld.shared.u32 	%r42, [%r20+-36];
	setp.gt.s32 	%p8, %r2, %r42;
	selp.u32 	%r43, 1, 0, %p8;
	add.s32 	%r44, %r41, %r43;
	ld.shared.u32 	%r45, [%r20+-32];
	setp.gt.s32 	%p9, %r2, %r45;
	selp.u32 	%r46, 1, 0, %p9;
	add.s32 	%r47, %r44, %r46;
	ld.shared.u32 	%r48, [%r20+-28];
	setp.gt.s32 	%p10, %r2, %r48;
	selp.u32 	%r49, 1, 0, %p10;
	add.s32 	%r50, %r47, %r49;
	ld.shared.u32 	%r51, [%r20+-24];
	setp.gt.s32 	%p11, %r2, %r51;
	selp.u32 	%r52, 1, 0, %p11;
	add.s32 	%r53, %r50, %r52;
	ld.shared.u32 	%r54, [%r20+-20];
	setp.gt.s32 	%p12, %r2, %r54;
	selp.u32 	%r55, 1, 0, %p12;
	add.s32 	%r56, %r53, %r55;
	ld.shared.u32 	%r57, [%r20+-16];
	setp.gt.s32 	%p13, %r2, %r57;
	selp.u32 	%r58, 1, 0, %p13;
	add.s32 	%r59, %r56, %r58;
	ld.shared.u32 	%r60, [%r20+-12];
	setp.gt.s32 	%p14, %r2, %r60;
	selp.u32 	%r61, 1, 0, %p14;
	add.s32 	%r62, %r59, %r61;
	ld.shared.u32 	%r63, [%r20+-8];
	setp.gt.s32 	%p15, %r2, %r63;
	selp.u32 	%r64, 1, 0, %p15;
	add.s32 	%r65, %r62, %r64;
	ld.shared.u32 	%r66, [%r20+-4];
	setp.gt.s32 	%p16, %r2, %r66;
	selp.u32 	%r67, 1, 0, %p16;
	add.s32 	%r68, %r65, %r67;
	ld.shared.u32 	%r69, [%r20];
	setp.gt.s32 	%p17, %r2, %r69;
	selp.u32 	%r70, 1, 0, %p17;
	add.s32 	%r71, %r68, %r70;
	ld.shared.u32 	%r72, [%r20+4];
	setp.gt.s32 	%p18, %r2, %r72;
	selp.u32 	%r73, 1, 0, %p18;
	add.s32 	%r74, %r71, %r73;
	ld.shared.u32 	%r75, [%r20+8];
	setp.gt.s32 	%p19, %r2, %r75;
	selp.u32 	%r76, 1, 0, %p19;
	add.s32 	%r77, %r74, %r76;
	ld.shared.u32 	%r78, [%r20+12];
	setp.gt.s32 	%p20, %r2, %r78;
	selp.u32 	%r79, 1, 0, %p20;
	add.s32 	%r80, %r77, %r79;
	ld.shared.u32 	%r81, [%r20+16];
	setp.gt.s32 	%p21, %r2, %r81;
	selp.u32 	%r82, 1, 0, %p21;
	add.s32 	%r83, %r80, %r82;
	ld.shared.u32 	%r84, [%r20+20];
	setp.gt.s32 	%p22, %r2, %r84;
	selp.u32 	%r85, 1, 0, %p22;
	add.s32 	%r86, %r83, %r85;
	ld.shared.u32 	%r87, [%r20+24];
	setp.gt.s32 	%p23, %r2, %r87;
	selp.u32 	%r88, 1, 0, %p23;
	add.s32 	%r89, %r86, %r88;
	ld.shared.u32 	%r90, [%r20+28];
	setp.gt.s32 	%p24, %r2, %r90;
	selp.u32 	%r91, 1, 0, %p24;
	add.s32 	%r92, %r89, %r91;
	ld.shared.u32 	%r93, [%r20+32];
	setp.gt.s32 	%p25, %r2, %r93;
	selp.u32 	%r94, 1, 0, %p25;
	add.s32 	%r95, %r92, %r94;
	ld.shared.u32 	%r96, [%r20+36];
	setp.gt.s32 	%p26, %r2, %r96;
	selp.u32 	%r97, 1, 0, %p26;
	add.s32 	%r98, %r95, %r97;
	ld.shared.u32 	%r99, [%r20+40];
	setp.gt.s32 	%p27, %r2, %r99;
	selp.u32 	%r100, 1, 0, %p27;
	add.s32 	%r101, %r98, %r100;
	ld.shared.u32 	%r102, [%r20+44];
	setp.gt.s32 	%p28, %r2, %r102;
	selp.u32 	%r103, 1, 0, %p28;
	add.s32 	%r104, %r101, %r103;
	ld.shared.u32 	%r105, [%r20+48];
	setp.gt.s32 	%p29, %r2, %r105;
	selp.u32 	%r106, 1, 0, %p29;
	add.s32 	%r107, %r104, %r106;
	ld.shared.u32 	%r108, [%r20+52];
	setp.gt.s32 	%p30, %r2, %r108;
	selp.u32 	%r109, 1, 0, %p30;
	add.s32 	%r110, %r107, %r109;
	ld.shared.u32 	%r111, [%r20+56];
	setp.gt.s32 	%p31, %r2, %r111;
	selp.u32 	%r112, 1, 0, %p31;
	add.s32 	%r113, %r110, %r112;
	ld.shared.u32 	%r114, [%r20+60];
	setp.gt.s32 	%p32, %r2, %r114;
	selp.u32 	%r115, 1, 0, %p32;
	add.s32 	%r119, %r113, %r115;
	add.s32 	%r118, %r118, 128;
	setp.ne.s32 	%p33, %r118, 2112;
	@%p33 bra 	$L__BB0_2;
	bar.sync 	0;
	add.s32 	%r10, %r116, 512;
	setp.lt.u32 	%p34, %r116, 512;
	mov.u32 	%r116, %r10;
	@%p34 bra 	$L__BB0_1;
	cvta.to.global.u64 	%rd8, %rd2;
	mul.wide.s32 	%rd9, %r119, 4;
	add.s64 	%rd10, %rd8, %rd9;
	st.global.u32 	[%rd10], %r2;
	ret;

}


// ===== COMPILED SASS (sm_100) =====

	.target	sm_100

	.elftype	@"ET_EXEC"


//--------------------- .note.nv.tkinfo           --------------------------
	.section	.note.nv.tkinfo,"",@"SHT_NOTE"
	.sectionflags	@"SHF_NOTE_NV_TKINFO"
	.tkinfo
        /*0018*/ 	.word	0x00000002
        /*0030*/ 	.string	""
        /*0030*/ 	.string	"ptxas"
        /*0030*/ 	.string	"Cuda compilation tools, release 13.0, V13.0.88"
        /*0030*/ 	.string	"Build cuda_13.0.r13.0/compiler.36424714_0"
        /*0030*/ 	.string	"-arch sm_100 -m 64 "



//--------------------- .note.nv.cuinfo           --------------------------
	.section	.note.nv.cuinfo,"",@"SHT_NOTE"
	.sectionflags	@"SHF_NOTE_NV_CUINFO"
        /*0018*/ 	.short	0x0002
        /*001a*/ 	.short	0x0064
        /*001c*/ 	.short	0x0082
	.zero		2


//--------------------- .nv.info                  --------------------------
	.section	.nv.info,"",@"SHT_CUDA_INFO"
	.align	4


	//----- nvinfo : EIATTR_REGCOUNT
	.align		4
        /*0000*/ 	.byte	0x04, 0x2f
        /*0002*/ 	.short	(.L_1 - .L_0)
	.align		4
.L_0:
        /*0004*/ 	.word	index@(_Z8gpu_sortPiS_)
        /*0008*/ 	.word	0x00000011


	//----- nvinfo : EIATTR_FRAME_SIZE
	.align		4
.L_1:
        /*000c*/ 	.byte	0x04, 0x11
        /*000e*/ 	.short	(.L_3 - .L_2)
	.align		4
.L_2:
        /*0010*/ 	.word	index@(_Z8gpu_sortPiS_)
        /*0014*/ 	.word	0x00000000


	//----- nvinfo : EIATTR_MIN_STACK_SIZE
	.align		4
.L_3:
        /*0018*/ 	.byte	0x04, 0x12
        /*001a*/ 	.short	(.L_5 - .L_4)
	.align		4
.L_4:
        /*001c*/ 	.word	index@(_Z8gpu_sortPiS_)
        /*0020*/ 	.word	0x00000000
.L_5:


//--------------------- .nv.compat                --------------------------
	.section	.nv.compat,"",@"SHT_CUDA_COMPAT_INFO"
	.align	4
        /*0000*/ 	.byte	0x02, 0x09, 0x00, 0x00, 0x02, 0x02, 0x01, 0x00, 0x02, 0x05, 0x05, 0x00, 0x03, 0x07, 0x01, 0x01
        /*0010*/ 	.byte	0x02, 0x03, 0x00, 0x00, 0x02, 0x06, 0x01, 0x00, 0x04, 0x0b, 0x08, 0x00, 0x09, 0x00, 0x00, 0x00
        /*0020*/ 	.byte	0x00, 0x00, 0x00, 0x00


//--------------------- .nv.info._Z8gpu_sortPiS_  --------------------------
	.section	.nv.info._Z8gpu_sortPiS_,"",@"SHT_CUDA_INFO"
	.sectionflags	@""
	.align	4


	//----- nvinfo : EIATTR_CUDA_API_VERSION
	.align		4
        /*0000*/ 	.byte	0x04, 0x37
        /*0002*/ 	.short	(.L_7 - .L_6)
.L_6:
        /*0004*/ 	.word	0x00000082


	//----- nvinfo : EIATTR_KPARAM_INFO
	.align		4
.L_7:
        /*0008*/ 	.byte	0x04, 0x17
        /*000a*/ 	.short	(.L_9 - .L_8)
.L_8:
        /*000c*/ 	.word	0x00000000
        /*0010*/ 	.short	0x0001
        /*0012*/ 	.short	0x0008
        /*0014*/ 	.byte	0x00, 0xf5, 0x21, 0x00


	//----- nvinfo : EIATTR_KPARAM_INFO
	.align		4
.L_9:
        /*0018*/ 	.byte	0x04, 0x17
        /*001a*/ 	.short	(.L_11 - .L_10)
.L_10:
        /*001c*/ 	.word	0x00000000
        /*0020*/ 	.short	0x0000
        /*0022*/ 	.short	0x0000
        /*0024*/ 	.byte	0x00, 0xf5, 0x21, 0x00


	//----- nvinfo : EIATTR_SPARSE_MMA_MASK
	.align		4
.L_11:
        /*0028*/ 	.byte	0x03, 0x50
        /*002a*/ 	.short	0x0000


	//----- nvinfo : EIATTR_MAXREG_COUNT
	.align		4
        /*002c*/ 	.byte	0x03, 0x1b
        /*002e*/ 	.short	0x00ff


	//----- nvinfo : EIATTR_NUM_BARRIERS
	.align		4
        /*0030*/ 	.byte	0x02, 0x4c
        /*0032*/ 	.byte	0x01
	.zero		1


	//----- nvinfo : EIATTR_MERCURY_ISA_VERSION
	.align		4
        /*0034*/ 	.byte	0x03, 0x5f
        /*0036*/ 	.short	0x0101


	//----- nvinfo : EIATTR_VRC_CTA_INIT_COUNT
	.align		4
        /*0038*/ 	.byte	0x02, 0x4a
	.zero		1
	.zero		1


	//----- nvinfo : EIATTR_EXIT_INSTR_OFFSETS
	.align		4
        /*003c*/ 	.byte	0x04, 0x1c
        /*003e*/ 	.short	(.L_13 - .L_12)


	//   ....[0]....
.L_12:
        /*0040*/ 	.word	0x00000890


	//----- nvinfo : EIATTR_CRS_STACK_SIZE
	.align		4
.L_13:
        /*0044*/ 	.byte	0x04, 0x1e
        /*0046*/ 	.short	(.L_15 - .L_14)
.L_14:
        /*0048*/ 	.word	0x00000000


	//----- nvinfo : EIATTR_CBANK_PARAM_SIZE
	.align		4
.L_15:
        /*004c*/ 	.byte	0x03, 0x19
        /*004e*/ 	.short	0x0010


	//----- nvinfo : EIATTR_PARAM_CBANK
	.align		4
        /*0050*/ 	.byte	0x04, 0x0a
        /*0052*/ 	.short	(.L_17 - .L_16)
	.align		4
.L_16:
        /*0054*/ 	.word	index@(.nv.constant0._Z8gpu_sortPiS_)
        /*0058*/ 	.short	0x0380
        /*005a*/ 	.short	0x0010


	//----- nvinfo : EIATTR_SW_WAR
	.align		4
.L_17:
        /*005c*/ 	.byte	0x04, 0x36
        /*005e*/ 	.short	(.L_19 - .L_18)
.L_18:
        /*0060*/ 	.word	0x00000008
.L_19:


//--------------------- .nv.callgraph             --------------------------
	.section	.nv.callgraph,"",@"SHT_CUDA_CALLGRAPH"
	.align	4
	.sectionentsize	8
	.align		4
        /*0000*/ 	.word	0x00000000
	.align		4
        /*0004*/ 	.word	0xffffffff
	.align		4
        /*0008*/ 	.word	0x00000000
	.align		4
        /*000c*/ 	.word	0xfffffffe
	.align		4
        /*0010*/ 	.word	0x00000000
	.align		4
        /*0014*/ 	.word	0xfffffffd
	.align		4
        /*0018*/ 	.word	0x00000000
	.align		4
        /*001c*/ 	.word	0xfffffffc


//--------------------- .text._Z8gpu_sortPiS_     --------------------------
	.section	.text._Z8gpu_sortPiS_,"ax",@progbits
	.align	128
        .global         _Z8gpu_sortPiS_
        .type           _Z8gpu_sortPiS_,@function
        .size           _Z8gpu_sortPiS_,(.L_x_4 - _Z8gpu_sortPiS_)
        .other          _Z8gpu_sortPiS_,@"STO_CUDA_ENTRY STV_DEFAULT"
_Z8gpu_sortPiS_:
.text._Z8gpu_sortPiS_:
[----:B------:R-:W-:Y:S01]  /*0000*/  LDC R1, c[0x0][0x37c] ;  /* 0x0000df00ff017b82 */ /* 0x000fe20000000800 */
[----:B------:R-:W0:Y:S07]  /*0010*/  S2R R0, SR_TID.X ;  /* 0x0000000000007919 */ /* 0x000e2e0000002100 */
[----:B------:R-:W0:Y:S01]  /*0020*/  S2UR UR4, SR_CTAID.X ;  /* 0x00000000000479c3 */ /* 0x000e220000002500 */
[----:B------:R-:W1:Y:S07]  /*0030*/  LDCU.64 UR6, c[0x0][0x358] ;  /* 0x00006b00ff0677ac */ /* 0x000e6e0008000a00 */
[----:B------:R-:W0:Y:S08]  /*0040*/  LDC R5, c[0x0][0x360] ;  /* 0x0000d800ff057b82 */ /* 0x000e300000000800 */
[----:B------:R-:W2:Y:S01]  /*0050*/  LDC.64 R2, c[0x0][0x380] ;  /* 0x0000e000ff027b82 */ /* 0x000ea20000000a00 */
[----:B0-----:R-:W-:-:S04]  /*0060*/  IMAD R5, R5, UR4, R0 ;  /* 0x0000000405057c24 */ /* 0x001fc8000f8e0200 */
[----:B--2---:R-:W-:-:S06]  /*0070*/  IMAD.WIDE R2, R5, 0x4, R2 ;  /* 0x0000000405027825 */ /* 0x004fcc00078e0202 */
[----:B-1----:R0:W5:Y:S01]  /*0080*/  LDG.E R2, desc[UR6][R2.64] ;  /* 0x0000000602027981 */ /* 0x002162000c1e1900 */
[----:B------:R-:W1:Y:S01]  /*0090*/  S2UR UR5, SR_CgaCtaId ;  /* 0x00000000000579c3 */ /* 0x000e620000008800 */
[----:B------:R-:W-:Y:S01]  /*00a0*/  UMOV UR4, 0x400 ;  /* 0x0000040000047882 */ /* 0x000fe20000000000 */
[----:B------:R-:W-:Y:S01]  /*00b0*/  IMAD.MOV.U32 R13, RZ, RZ, RZ ;  /* 0x000000ffff0d7224 */ /* 0x000fe200078e00ff */
[----:B-1----:R-:W-:-:S06]  /*00c0*/  ULEA UR4, UR5, UR4, 0x18 ;  /* 0x0000000405047291 */ /* 0x002fcc000f8ec0ff */
[----:B0-----:R-:W-:-:S07]  /*00d0*/  LEA R12, R0, UR4, 0x2 ;  /* 0x00000004000c7c11 */ /* 0x001fce000f8e10ff */
.L_x_2:
[----:B------:R-:W0:Y:S02]  /*00e0*/  LDC.64 R4, c[0x0][0x380] ;  /* 0x0000e000ff047b82 */ /* 0x000e240000000a00 */
[----:B0-----:R-:W-:-:S06]  /*00f0*/  IMAD.WIDE.U32 R4, R0, 0x4, R4 ;  /* 0x0000000400047825 */ /* 0x001fcc00078e0004 */
[----:B------:R-:W2:Y:S01]  /*0100*/  LDG.E R5, desc[UR6][R4.64] ;  /* 0x0000000604057981 */ /* 0x000ea2000c1e1900 */
[----:B------:R-:W-:Y:S05]  /*0110*/  WARPSYNC.ALL ;  /* 0x0000000000007948 */ /* 0x000fea0003800000 */
[----:B------:R-:W-:Y:S01]  /*0120*/  BSSY.RECONVERGENT B0, `(.L_x_0) ;  /* 0x0000071000007945 */ /* 0x000fe20003800200 */
[C---:B------:R-:W-:Y:S01]  /*0130*/  ISETP.GE.U32.AND P0, PT, R0.reuse, 0x200, PT ;  /* 0x000002000000780c */ /* 0x040fe20003f06070 */
[----:B------:R-:W-:Y:S02]  /*0140*/  IMAD.MOV.U32 R3, RZ, RZ, 0x40 ;  /* 0x00000040ff037424 */ /* 0x000fe400078e00ff */
[----:B------:R-:W-:Y:S01]  /*0150*/  VIADD R0, R0, 0x200 ;  /* 0x0000020000007836 */ /* 0x000fe20000000000 */
[----:B--2---:R0:W-:Y:S01]  /*0160*/  STS [R12], R5 ;  /* 0x000000050c007388 */ /* 0x0041e20000000800 */
[----:B------:R-:W-:Y:S08]  /*0170*/  BAR.SYNC.DEFER_BLOCKING 0x0 ;  /* 0x0000000000007b1d */ /* 0x000ff00000010000 */
.L_x_1:
[----:B------:R-:W1:Y:S04]  /*0180*/  LDS.128 R8, [R3+UR4+-0x40] ;  /* 0xffffc00403087984 */ /* 0x000e680008000c00 */
[----:B0-----:R-:W0:Y:S01]  /*0190*/  LDS.128 R4, [R3+UR4+-0x30] ;  /* 0xffffd00403047984 */ /* 0x001e220008000c00 */
[C---:B-1---5:R-:W-:Y:S02]  /*01a0*/  ISETP.GT.AND P1, PT, R2.reuse, R8, PT ;  /* 0x000000080200720c */ /* 0x062fe40003f24270 */
[----:B------:R-:W-:Y:S02]  /*01b0*/  ISETP.GT.AND P2, PT, R2, R9, PT ;  /* 0x000000090200720c */ /* 0x000fe40003f44270 */
[----:B------:R-:W-:-:S09]  /*01c0*/  IADD3 R8, PT, PT, R13, 0x1, RZ ;  /* 0x000000010d087810 */ /* 0x000fd20007ffe0ff */
[----:B------:R-:W-:Y:S01]  /*01d0*/  @!P1 IMAD.MOV R8, RZ, RZ, R13 ;  /* 0x000000ffff089224 */ /* 0x000fe200078e020d */
[----:B------:R-:W-:-:S03]  /*01e0*/  ISETP.GT.AND P1, PT, R2, R10, PT ;  /* 0x0000000a0200720c */ /* 0x000fc60003f24270 */
[----:B------:R-:W-:Y:S02]  /*01f0*/  VIADD R13, R8, 0x1 ;  /* 0x00000001080d7836 */ /* 0x000fe40000000000 */
[----:B------:R-:W-:Y:S01]  /*0200*/  @!P2 IMAD.MOV R13, RZ, RZ, R8 ;  /* 0x000000ffff0da224 */ /* 0x000fe200078e0208 */
[----:B------:R-:W-:Y:S02]  /*0210*/  ISETP.GT.AND P2, PT, R2, R11, PT ;  /* 0x0000000b0200720c */ /* 0x000fe40003f44270 */
[----:B------:R-:W1:Y:S02]  /*0220*/  LDS.128 R8, [R3+UR4+-0x20] ;  /* 0xffffe00403087984 */ /* 0x000e640008000c00 */
[----:B------:R-:W-:-:S03]  /*0230*/  IADD3 R14, PT, PT, R13, 0x1, RZ ;  /* 0x000000010d0e7810 */ /* 0x000fc60007ffe0ff */
[----:B------:R-:W-:Y:S01]  /*0240*/  @!P1 IMAD.MOV R14, RZ, RZ, R13 ;  /* 0x000000ffff0e9224 */ /* 0x000fe200078e020d */
[----:B0-----:R-:W-:-:S03]  /*0250*/  ISETP.GT.AND P1, PT, R2, R4, PT ;  /* 0x000000040200720c */ /* 0x001fc60003f24270 */
[----:B------:R-:W-:Y:S02]  /*0260*/  VIADD R4, R14, 0x1 ;  /* 0x000000010e047836 */ /* 0x000fe40000000000 */
[----:B------:R-:W-:Y:S01]  /*0270*/  @!P2 IMAD.MOV R4, RZ, RZ, R14 ;  /* 0x000000ffff04a224 */ /* 0x000fe200078e020e */
[----:B------:R-:W-:-:S04]  /*0280*/  ISETP.GT.AND P2, PT, R2, R5, PT ;  /* 0x000000050200720c */ /* 0x000fc80003f44270 */
[----:B------:R-:W-:-:S03]  /*0290*/  IADD3 R5, PT, PT, R4, 0x1, RZ ;  /* 0x0000000104057810 */ /* 0x000fc60007ffe0ff */
[----:B------:R-:W-:Y:S01]  /*02a0*/  @!P1 IMAD.MOV R5, RZ, RZ, R4 ;  /* 0x000000ffff059224 */ /* 0x000fe200078e0204 */
[----:B------:R-:W-:-:S03]  /*02b0*/  ISETP.GT.AND P1, PT, R2, R6, PT ;  /* 0x000000060200720c */ /* 0x000fc60003f24270 */
[----:B------:R-:W-:Y:S02]  /*02c0*/  VIADD R13, R5, 0x1 ;  /* 0x00000001050d7836 */ /* 0x000fe40000000000 */
[----:B------:R-:W-:Y:S01]  /*02d0*/  @!P2 IMAD.MOV R13, RZ, RZ, R5 ;  /* 0x000000ffff0da224 */ /* 0x000fe200078e0205 */
[----:B------:R-:W-:Y:S02]  /*02e0*/  ISETP.GT.AND P2, PT, R2, R7, PT ;  /* 0x000000070200720c */ /* 0x000fe40003f44270 */
[----:B------:R-:W0:Y:S02]  /*02f0*/  LDS.128 R4, [R3+UR4+-0x10] ;  /* 0xfffff00403047984 */ /* 0x000e240008000c00 */
[----:B------:R-:W-:-:S03]  /*0300*/  IADD3 R14, PT, PT, R13, 0x1, RZ ;  /* 0x000000010d0e7810 */ /* 0x000fc60007ffe0ff */
[----:B------:R-:W-:Y:S01]  /*0310*/  @!P1 IMAD.MOV R14, RZ, RZ, R13 ;  /* 0x000000ffff0e9224 */ /* 0x000fe200078e020d */
[----:B-1----:R-:W-:-:S03]  /*0320*/  ISETP.GT.AND P1, PT, R2, R8, PT ;  /* 0x000000080200720c */ /* 0x002fc60003f24270 */
        /* <DEDUP_REMOVED lines=9> */
[----:B------:R-:W1:Y:S02]  /*03c0*/  LDS.128 R8, [R3+UR4] ;  /* 0x0000000403087984 */ /* 0x000e640008000c00 */
        /* <DEDUP_REMOVED lines=9> */
[C---:B------:R-:W-:Y:S02]  /*0460*/  VIADD R13, R5.reuse, 0x1 ;  /* 0x00000001050d7836 */ /* 0x040fe40000000000 */
[----:B------:R-:W-:Y:S02]  /*0470*/  @!P2 IADD3 R13, PT, PT, R5, RZ, RZ ;  /* 0x000000ff050da210 */ /* 0x000fe40007ffe0ff */
[----:B------:R-:W-:Y:S02]  /*0480*/  ISETP.GT.AND P2, PT, R2, R7, PT ;  /* 0x000000070200720c */ /* 0x000fe40003f44270 */
[----:B------:R-:W0:Y:S01]  /*0490*/  LDS.128 R4, [R3+UR4+0x10] ;  /* 0x0000100403047984 */ /* 0x000e220008000c00 */
[----:B------:R-:W-:-:S03]  /*04a0*/  VIADD R14, R13, 0x1 ;  /* 0x000000010d0e7836 */ /* 0x000fc60000000000 */
[----:B------:R-:W-:Y:S01]  /*04b0*/  @!P1 IMAD.MOV R14, RZ, RZ, R13 ;  /* 0x000000ffff0e9224 */ /* 0x000fe200078e020d */
[----:B-1----:R-:W-:-:S04]  /*04c0*/  ISETP.GT.AND P1, PT, R2, R8, PT ;  /* 0x000000080200720c */ /* 0x002fc80003f24270 */
[----:B------:R-:W-:Y:S02]  /*04d0*/  IADD3 R8, PT, PT, R14, 0x1, RZ ;  /* 0x000000010e087810 */ /* 0x000fe40007ffe0ff */
[----:B------:R-:W-:Y:S01]  /*04e0*/  @!P2 IMAD.MOV R8, RZ, RZ, R14 ;  /* 0x000000ffff08a224 */ /* 0x000fe200078e020e */
[----:B------:R-:W-:-:S03]  /*04f0*/  ISETP.GT.AND P2, PT, R2, R9, PT ;  /* 0x000000090200720c */ /* 0x000fc60003f44270 */
[----:B------:R-:W-:-:S03]  /*0500*/  VIADD R9, R8, 0x1 ;  /* 0x0000000108097836 */ /* 0x000fc60000000000 */
[----:B------:R-:W-:Y:S02]  /*0510*/  @!P1 IADD3 R9, PT, PT, R8, RZ, RZ ;  /* 0x000000ff08099210 */ /* 0x000fe40007ffe0ff */
[----:B------:R-:W-:-:S03]  /*0520*/  ISETP.GT.AND P1, PT, R2, R10, PT ;  /* 0x0000000a0200720c */ /* 0x000fc60003f24270 */
[----:B------:R-:W-:Y:S02]  /*0530*/  VIADD R13, R9, 0x1 ;  /* 0x00000001090d7836 */ /* 0x000fe40000000000 */
[----:B------:R-:W-:Y:S01]  /*0540*/  @!P2 IMAD.MOV R13, RZ, RZ, R9 ;  /* 0x000000ffff0da224 */ /* 0x000fe200078e0209 */
[----:B------:R-:W-:Y:S02]  /*0550*/  ISETP.GT.AND P2, PT, R2, R11, PT ;  /* 0x0000000b0200720c */ /* 0x000fe40003f44270 */
[----:B------:R-:W1:Y:S02]  /*0560*/  LDS.128 R8, [R3+UR4+0x20] ;  /* 0x0000200403087984 */ /* 0x000e640008000c00 */
[----:B------:R-:W-:-:S03]  /*0570*/  IADD3 R14, PT, PT, R13, 0x1, RZ ;  /* 0x000000010d0e7810 */ /* 0x000fc60007ffe0ff */
[----:B------:R-:W-:Y:S01]  /*0580*/  @!P1 IMAD.MOV R14, RZ, RZ, R13 ;  /* 0x000000ffff0e9224 */ /* 0x000fe200078e020d */
[----:B0-----:R-:W-:-:S03]  /*0590*/  ISETP.GT.AND P1, PT, R2, R4, PT ;  /* 0x000000040200720c */ /* 0x001fc60003f24270 */
[C---:B------:R-:W-:Y:S02]  /*05a0*/  VIADD R4, R14.reuse, 0x1 ;  /* 0x000000010e047836 */ /* 0x040fe40000000000 */
[----:B------:R-:W-:Y:S02]  /*05b0*/  @!P2 IADD3 R4, PT, PT, R14, RZ, RZ ;  /* 0x000000ff0e04a210 */ /* 0x000fe40007ffe0ff */
[----:B------:R-:W-:-:S03]  /*05c0*/  ISETP.GT.AND P2, PT, R2, R5, PT ;  /* 0x000000050200720c */ /* 0x000fc60003f44270 */
[----:B------:R-:W-:-:S03]  /*05d0*/  VIADD R5, R4, 0x1 ;  /* 0x0000000104057836 */ /* 0x000fc60000000000 */
[----:B------:R-:W-:Y:S01]  /*05e0*/  @!P1 IMAD.MOV R5, RZ, RZ, R4 ;  /* 0x000000ffff059224 */ /* 0x000fe200078e0204 */
[----:B------:R-:W-:-:S04]  /*05f0*/  ISETP.GT.AND P1, PT, R2, R6, PT ;  /* 0x000000060200720c */ /* 0x000fc80003f24270 */
[----:B------:R-:W-:Y:S02]  /*0600*/  IADD3 R13, PT, PT, R5, 0x1, RZ ;  /* 0x00000001050d7810 */ /* 0x000fe40007ffe0ff */
[----:B------:R-:W-:Y:S01]  /*0610*/  @!P2 IMAD.MOV R13, RZ, RZ, R5 ;  /* 0x000000ffff0da224 */ /* 0x000fe200078e0205 */
[----:B------:R-:W-:Y:S02]  /*0620*/  ISETP.GT.AND P2, PT, R2, R7, PT ;  /* 0x000000070200720c */ /* 0x000fe40003f44270 */
[----:B------:R0:W2:Y:S01]  /*0630*/  LDS.128 R4, [R3+UR4+0x30] ;  /* 0x0000300403047984 */ /* 0x0000a20008000c00 */
[----:B------:R-:W-:-:S03]  /*0640*/  VIADD R14, R13, 0x1 ;  /* 0x000000010d0e7836 */ /* 0x000fc60000000000 */
[----:B------:R-:W-:Y:S01]  /*0650*/  @!P1 IADD3 R14, PT, PT, R13, RZ, RZ ;  /* 0x000000ff0d0e9210 */ /* 0x000fe20007ffe0ff */
[----:B0-----:R-:W-:Y:S01]  /*0660*/  VIADD R3, R3, 0x80 ;  /* 0x0000008003037836 */ /* 0x001fe20000000000 */
[----:B-1----:R-:W-:-:S03]  /*0670*/  ISETP.GT.AND P1, PT, R2, R8, PT ;  /* 0x000000080200720c */ /* 0x002fc60003f24270 */
        /* <DEDUP_REMOVED lines=8> */
[----:B------:R-:W-:-:S03]  /*0700*/  ISETP.GT.AND P2, PT, R2, R11, PT ;  /* 0x0000000b0200720c */ /* 0x000fc60003f44270 */
[----:B------:R-:W-:-:S03]  /*0710*/  VIADD R9, R8, 0x1 ;  /* 0x0000000108097836 */ /* 0x000fc60000000000 */
[----:B------:R-:W-:Y:S01]  /*0720*/  @!P1 IMAD.MOV R9, RZ, RZ, R8 ;  /* 0x000000ffff099224 */ /* 0x000fe200078e0208 */
[----:B--2---:R-:W-:-:S04]  /*0730*/  ISETP.GT.AND P1, PT, R2, R4, PT ;  /* 0x000000040200720c */ /* 0x004fc80003f24270 */
        /* <DEDUP_REMOVED lines=8> */
[----:B------:R-:W-:-:S04]  /*07c0*/  ISETP.GT.AND P2, PT, R2, R7, PT ;  /* 0x000000070200720c */ /* 0x000fc80003f44270 */
[----:B------:R-:W-:-:S03]  /*07d0*/  IADD3 R5, PT, PT, R4, 0x1, RZ ;  /* 0x0000000104057810 */ /* 0x000fc60007ffe0ff */
[----:B------:R-:W-:Y:S01]  /*07e0*/  @!P1 IMAD.MOV R5, RZ, RZ, R4 ;  /* 0x000000ffff059224 */ /* 0x000fe200078e0204 */
[----:B------:R-:W-:-:S04]  /*07f0*/  ISETP.NE.AND P1, PT, R3, 0x840, PT ;  /* 0x000008400300780c */ /* 0x000fc80003f25270 */
[----:B------:R-:W-:Y:S01]  /*0800*/  IADD3 R13, PT, PT, R5, 0x1, RZ ;  /* 0x00000001050d7810 */ /* 0x000fe20007ffe0ff */
[----:B------:R-:W-:-:S08]  /*0810*/  @!P2 IMAD.MOV R13, RZ, RZ, R5 ;  /* 0x000000ffff0da224 */ /* 0x000fd000078e0205 */
[----:B------:R-:W-:Y:S05]  /*0820*/  @P1 BRA `(.L_x_1) ;  /* 0xfffffff800541947 */ /* 0x000fea000383ffff */
[----:B------:R-:W-:Y:S05]  /*0830*/  BSYNC.RECONVERGENT B0 ;  /* 0x0000000000007941 */ /* 0x000fea0003800200 */
.L_x_0:
[----:B------:R-:W-:Y:S06]  /*0840*/  BAR.SYNC.DEFER_BLOCKING 0x0 ;  /* 0x0000000000007b1d */ /* 0x000fec0000010000 */
[----:B------:R-:W-:Y:S05]  /*0850*/  @!P0 BRA `(.L_x_2) ;  /* 0xfffffff800208947 */ /* 0x000fea000383ffff */
[----:B------:R-:W0:Y:S02]  /*0860*/  LDC.64 R4, c[0x0][0x388] ;  /* 0x0000e200ff047b82 */ /* 0x000e240000000a00 */
[----:B0-----:R-:W-:-:S05]  /*0870*/  IMAD.WIDE R4, R13, 0x4, R4 ;  /* 0x000000040d047825 */ /* 0x001fca00078e0204 */
[----:B------:R-:W-:Y:S01]  /*0880*/  STG.E desc[UR6][R4.64], R2 ;  /* 0x0000000204007986 */ /* 0x000fe2000c101906 */
[----:B------:R-:W-:Y:S05]  /*0890*/  EXIT ;  /* 0x000000000000794d */ /* 0x000fea0003800000 */
.L_x_3:
[----:B------:R-:W-:-:S00]  /*08a0*/  BRA `(.L_x_3) ;  /* 0xfffffffc00fc7947 */ /* 0x000fc0000383ffff */
[----:B------:R-:W-:-:S00]  /*08b0*/  NOP ;  /* 0x0000000000007918 */ /* 0x000fc00000000000 */
        /* <DEDUP_REMOVED lines=12> */
.L_x_4:


//--------------------- .nv.shared._Z8gpu_sortPiS_ --------------------------
	.section	.nv.shared._Z8gpu_sortPiS_,"aw",@nobits
	.sectionflags	@""
	.align	4
.nv.shared._Z8gpu_sortPiS_:
	.zero		3072


//--------------------- .nv.shared.reserved.0     --------------------------
	.section	.nv.shared.reserved.0,"aw",@nobits
	.weak		__nv_reservedSMEM_offset_0_alias
	.size		__nv_reservedSMEM_offset_0_alias, 0, 64
	.other		__nv_reservedSMEM_offset_0_alias,@"STO_CUDA_RESERVED_SHARED STV_DEFAULT"
__nv_reservedSMEM_offset_0_alias:
	.zero		0
	.zero		64


//--------------------- .nv.constant0._Z8gpu_sortPiS_ --------------------------
	.section	.nv.constant0._Z8gpu_sortPiS_,"a",@progbits
	.sectionflags	@""
	.align	4
.nv.constant0._Z8gpu_sortPiS_:
	.zero		912


//--------------------- SYMBOLS --------------------------

	.type		.nv.reservedSmem.offset0,@object
	.size		.nv.reservedSmem.offset0,0x4
	.type		.nv.reservedSmem.cap,@object
	.size		.nv.reservedSmem.cap,0x4
